	.headerflags	@"EF_CUDA_TEXMODE_UNIFIED EF_CUDA_64BIT_ADDRESS EF_CUDA_ACCELERATORS EF_CUDA_SM90 EF_CUDA_VIRTUAL_SM(EF_CUDA_SM90)"
	.elftype	@"ET_EXEC"


//--------------------- .nv.info                  --------------------------
	.section	.nv.info,"",@"SHT_CUDA_INFO"
	.align	4


	//----- nvinfo : EIATTR_REGCOUNT
	.align		4
        /*0000*/ 	.byte	0x04, 0x2f
        /*0002*/ 	.short	(.L_1 - .L_0)
	.align		4
.L_0:
        /*0004*/ 	.word	index@(triton_poi_fused_embedding_1)
        /*0008*/ 	.word	0x0000000c


	//----- nvinfo : EIATTR_MIN_STACK_SIZE
	.align		4
.L_1:
        /*000c*/ 	.byte	0x04, 0x12
        /*000e*/ 	.short	(.L_3 - .L_2)
	.align		4
.L_2:
        /*0010*/ 	.word	index@(triton_poi_fused_embedding_1)
        /*0014*/ 	.word	0x00000000


	//----- nvinfo : EIATTR_FRAME_SIZE
	.align		4
.L_3:
        /*0018*/ 	.byte	0x04, 0x11
        /*001a*/ 	.short	(.L_5 - .L_4)
	.align		4
.L_4:
        /*001c*/ 	.word	index@(triton_poi_fused_embedding_1)
        /*0020*/ 	.word	0x00000000


	//----- nvinfo : EIATTR_MIN_STACK_SIZE
	.align		4
.L_5:
        /*0024*/ 	.byte	0x04, 0x12
        /*0026*/ 	.short	(.L_7 - .L_6)
	.align		4
.L_6:
        /*0028*/ 	.word	index@(triton_poi_fused_embedding_1)
        /*002c*/ 	.word	0x00000000
.L_7:


//--------------------- .nv.info.triton_poi_fused_embedding_1 --------------------------
	.section	.nv.info.triton_poi_fused_embedding_1,"",@"SHT_CUDA_INFO"
	.sectionflags	@""
	.align	4


	//----- nvinfo : EIATTR_CUDA_API_VERSION
	.align		4
        /*0000*/ 	.byte	0x04, 0x37
        /*0002*/ 	.short	(.L_9 - .L_8)
.L_8:
        /*0004*/ 	.word	0x0000007c


	//----- nvinfo : EIATTR_KPARAM_INFO
	.align		4
.L_9:
        /*0008*/ 	.byte	0x04, 0x17
        /*000a*/ 	.short	(.L_11 - .L_10)
.L_10:
        /*000c*/ 	.word	0x00000000
        /*0010*/ 	.short	0x0002
        /*0012*/ 	.short	0x0010
        /*0014*/ 	.byte	0x00, 0xf0, 0x11, 0x00


	//----- nvinfo : EIATTR_KPARAM_INFO
	.align		4
.L_11:
        /*0018*/ 	.byte	0x04, 0x17
        /*001a*/ 	.short	(.L_13 - .L_12)
.L_12:
        /*001c*/ 	.word	0x00000000
        /*0020*/ 	.short	0x0001
        /*0022*/ 	.short	0x0008
        /*0024*/ 	.byte	0x00, 0xf4, 0x21, 0x00


	//----- nvinfo : EIATTR_KPARAM_INFO
	.align		4
.L_13:
        /*0028*/ 	.byte	0x04, 0x17
        /*002a*/ 	.short	(.L_15 - .L_14)
.L_14:
        /*002c*/ 	.word	0x00000000
        /*0030*/ 	.short	0x0000
        /*0032*/ 	.short	0x0000
        /*0034*/ 	.byte	0x00, 0xf4, 0x21, 0x00


	//----- nvinfo : EIATTR_SPARSE_MMA_MASK
	.align		4
.L_15:
        /*0038*/ 	.byte	0x03, 0x50
        /*003a*/ 	.short	0x0000


	//----- nvinfo : EIATTR_MAXREG_COUNT
	.align		4
        /*003c*/ 	.byte	0x03, 0x1b
        /*003e*/ 	.short	0x00ff


	//----- nvinfo : EIATTR_EXIT_INSTR_OFFSETS
	.align		4
        /*0040*/ 	.byte	0x04, 0x1c
        /*0042*/ 	.short	(.L_17 - .L_16)


	//   ....[0]....
.L_16:
        /*0044*/ 	.word	0x00000100


	//   ....[1]....
        /*0048*/ 	.word	0x00000120


	//----- nvinfo : EIATTR_REQNTID
	.align		4
.L_17:
        /*004c*/ 	.byte	0x04, 0x10
        /*004e*/ 	.short	(.L_19 - .L_18)
.L_18:
        /*0050*/ 	.word	0x00000020
        /*0054*/ 	.word	0x00000001
        /*0058*/ 	.word	0x00000001


	//----- nvinfo : EIATTR_CBANK_PARAM_SIZE
	.align		4
.L_19:
        /*005c*/ 	.byte	0x03, 0x19
        /*005e*/ 	.short	0x0014


	//----- nvinfo : EIATTR_PARAM_CBANK
	.align		4
        /*0060*/ 	.byte	0x04, 0x0a
        /*0062*/ 	.short	(.L_21 - .L_20)
	.align		4
.L_20:
        /*0064*/ 	.word	index@(.nv.constant0.triton_poi_fused_embedding_1)
        /*0068*/ 	.short	0x0210
        /*006a*/ 	.short	0x0014


	//----- nvinfo : EIATTR_SW_WAR
	.align		4
.L_21:
        /*006c*/ 	.byte	0x04, 0x36
        /*006e*/ 	.short	(.L_23 - .L_22)
.L_22:
        /*0070*/ 	.word	0x00000008
.L_23:


//--------------------- .nv.callgraph             --------------------------
	.section	.nv.callgraph,"",@"SHT_CUDA_CALLGRAPH"
	.align	4
	.sectionentsize	8
	.align		4
        /*0000*/ 	.word	0x00000000
	.align		4
        /*0004*/ 	.word	0xffffffff
	.align		4
        /*0008*/ 	.word	0x00000000
	.align		4
        /*000c*/ 	.word	0xfffffffe
	.align		4
        /*0010*/ 	.word	0x00000000
	.align		4
        /*0014*/ 	.word	0xfffffffd
	.align		4
        /*0018*/ 	.word	0x00000000
	.align		4
        /*001c*/ 	.word	0xfffffffc


//--------------------- .text.triton_poi_fused_embedding_1 --------------------------
	.section	.text.triton_poi_fused_embedding_1,"ax",@progbits
	.align	128
        .global         triton_poi_fused_embedding_1
        .type           triton_poi_fused_embedding_1,@function
        .size           triton_poi_fused_embedding_1,(.L_x_1 - triton_poi_fused_embedding_1)
        .other          triton_poi_fused_embedding_1,@"STO_CUDA_ENTRY STV_DEFAULT"
triton_poi_fused_embedding_1:
.text.triton_poi_fused_embedding_1:
[----:B------:R-:W0:Y:S02]  /*0000*/  LDC R1, c[0x0][0x28] ;  /* 0x00000a00ff017b82 */ /* 0x000e240000000800 */
[----:B------:R-:W1:Y:S01]  /*0010*/  S2R R6, SR_TID.X ;  /* 0x0000000000067919 */ /* 0x000e620000002100 */
[----:B------:R-:W2:Y:S01]  /*0020*/  LDC.64 R2, c[0x0][0x210] ;  /* 0x00008400ff027b82 */ /* 0x000ea20000000a00 */
[----:B------:R-:W-:Y:S01]  /*0030*/  IMAD.MOV.U32 R9, RZ, RZ, RZ ;  /* 0x000000ffff097224 */ /* 0x000fe200078e00ff */
[----:B------:R-:W-:Y:S01]  /*0040*/  ULDC.64 UR4, c[0x0][0x208] ;  /* 0x0000820000047ab9 */ /* 0x000fe20000000a00 */
[----:B------:R-:W3:Y:S01]  /*0050*/  S2R R7, SR_CTAID.X ;  /* 0x0000000000077919 */ /* 0x000ee20000002500 */
[----:B-1----:R-:W-:-:S05]  /*0060*/  LOP3.LUT R0, R6, 0xf, RZ, 0xc0, !PT ;  /* 0x0000000f06007812 */ /* 0x002fca00078ec0ff */
[----:B---3--:R-:W-:-:S05]  /*0070*/  IMAD R7, R7, 0x10, R0 ;  /* 0x0000001007077824 */ /* 0x008fca00078e0200 */
[----:B------:R-:W-:Y:S02]  /*0080*/  ISETP.GE.AND P0, PT, R7, 0x10, PT ;  /* 0x000000100700780c */ /* 0x000fe40003f06270 */
[----:B------:R-:W-:-:S05]  /*0090*/  IADD3 R5, R7, 0x8, RZ ;  /* 0x0000000807057810 */ /* 0x000fca0007ffe0ff */
[----:B--2---:R-:W-:Y:S02]  /*00a0*/  IMAD.WIDE R2, R5, 0x4, R2 ;  /* 0x0000000405027825 */ /* 0x004fe400078e0202 */
[----:B------:R-:W1:Y:S04]  /*00b0*/  LDC.64 R4, c[0x0][0x218] ;  /* 0x00008600ff047b82 */ /* 0x000e680000000a00 */
[----:B------:R2:W5:Y:S01]  /*00c0*/  @!P0 LDG.E R9, desc[UR4][R2.64] ;  /* 0x0000000402098981 */ /* 0x000562000c1e1900 */
[----:B------:R-:W-:-:S04]  /*00d0*/  LOP3.LUT P0, RZ, R6, 0x10, RZ, 0xc0, !PT ;  /* 0x0000001006ff7812 */ /* 0x000fc8000780c0ff */
[C---:B------:R-:W-:Y:S01]  /*00e0*/  ISETP.LT.AND P0, PT, R7.reuse, 0x10, !P0 ;  /* 0x000000100700780c */ /* 0x040fe20004701270 */
[----:B-1----:R-:W-:-:S12]  /*00f0*/  IMAD.WIDE R4, R7, 0x4, R4 ;  /* 0x0000000407047825 */ /* 0x002fd800078e0204 */
[----:B--2---:R-:W-:Y:S05]  /*0100*/  @!P0 EXIT ;  /* 0x000000000000894d */ /* 0x004fea0003800000 */
[----:B-----5:R-:W-:Y:S01]  /*0110*/  STG.E desc[UR4][R4.64], R9 ;  /* 0x0000000904007986 */ /* 0x020fe2000c101904 */
[----:B------:R-:W-:Y:S05]  /*0120*/  EXIT ;  /* 0x000000000000794d */ /* 0x000fea0003800000 */
.L_x_0:
[----:B------:R-:W-:-:S00]  /*0130*/  BRA `(.L_x_0) ;  /* 0xfffffffc00fc7947 */ /* 0x000fc0000383ffff */
[----:B------:R-:W-:-:S00]  /*0140*/  NOP ;  /* 0x0000000000007918 */ /* 0x000fc00000000000 */
        /* <DEDUP_REMOVED lines=11> */
.L_x_1:


//--------------------- .nv.constant0.triton_poi_fused_embedding_1 --------------------------
	.section	.nv.constant0.triton_poi_fused_embedding_1,"a",@progbits
	.sectionflags	@""
	.align	4
.nv.constant0.triton_poi_fused_embedding_1:
	.zero		548
